	.headerflags	@"EF_CUDA_TEXMODE_UNIFIED EF_CUDA_64BIT_ADDRESS EF_CUDA_ACCELERATORS EF_CUDA_SM90 EF_CUDA_VIRTUAL_SM(EF_CUDA_SM90)"
	.elftype	@"ET_EXEC"


//--------------------- .nv.info                  --------------------------
	.section	.nv.info,"",@"SHT_CUDA_INFO"
	.align	4


	//----- nvinfo : EIATTR_REGCOUNT
	.align		4
        /*0000*/ 	.byte	0x04, 0x2f
        /*0002*/ 	.short	(.L_3 - .L_2)
	.align		4
.L_2:
        /*0004*/ 	.word	index@(triton_poi_fused__native_batch_norm_legit_no_training_13)
        /*0008*/ 	.word	0x00000012


	//----- nvinfo : EIATTR_MIN_STACK_SIZE
	.align		4
.L_3:
        /*000c*/ 	.byte	0x04, 0x12
        /*000e*/ 	.short	(.L_5 - .L_4)
	.align		4
.L_4:
        /*0010*/ 	.word	index@(triton_poi_fused__native_batch_norm_legit_no_training_13)
        /*0014*/ 	.word	0x00000000


	//----- nvinfo : EIATTR_FRAME_SIZE
	.align		4
.L_5:
        /*0018*/ 	.byte	0x04, 0x11
        /*001a*/ 	.short	(.L_7 - .L_6)
	.align		4
.L_6:
        /*001c*/ 	.word	index@(triton_poi_fused__native_batch_norm_legit_no_training_13)
        /*0020*/ 	.word	0x00000000


	//----- nvinfo : EIATTR_MIN_STACK_SIZE
	.align		4
.L_7:
        /*0024*/ 	.byte	0x04, 0x12
        /*0026*/ 	.short	(.L_9 - .L_8)
	.align		4
.L_8:
        /*0028*/ 	.word	index@(triton_poi_fused__native_batch_norm_legit_no_training_13)
        /*002c*/ 	.word	0x00000000
.L_9:


//--------------------- .nv.info.triton_poi_fused__native_batch_norm_legit_no_training_13 --------------------------
	.section	.nv.info.triton_poi_fused__native_batch_norm_legit_no_training_13,"",@"SHT_CUDA_INFO"
	.sectionflags	@""
	.align	4


	//----- nvinfo : EIATTR_CUDA_API_VERSION
	.align		4
        /*0000*/ 	.byte	0x04, 0x37
        /*0002*/ 	.short	(.L_11 - .L_10)
.L_10:
        /*0004*/ 	.word	0x0000007c


	//----- nvinfo : EIATTR_KPARAM_INFO
	.align		4
.L_11:
        /*0008*/ 	.byte	0x04, 0x17
        /*000a*/ 	.short	(.L_13 - .L_12)
.L_12:
        /*000c*/ 	.word	0x00000000
        /*0010*/ 	.short	0x0006
        /*0012*/ 	.short	0x0030
        /*0014*/ 	.byte	0x00, 0xf0, 0x11, 0x00


	//----- nvinfo : EIATTR_KPARAM_INFO
	.align		4
.L_13:
        /*0018*/ 	.byte	0x04, 0x17
        /*001a*/ 	.short	(.L_15 - .L_14)
.L_14:
        /*001c*/ 	.word	0x00000000
        /*0020*/ 	.short	0x0005
        /*0022*/ 	.short	0x0028
        /*0024*/ 	.byte	0x00, 0xf4, 0x21, 0x00


	//----- nvinfo : EIATTR_KPARAM_INFO
	.align		4
.L_15:
        /*0028*/ 	.byte	0x04, 0x17
        /*002a*/ 	.short	(.L_17 - .L_16)
.L_16:
        /*002c*/ 	.word	0x00000000
        /*0030*/ 	.short	0x0004
        /*0032*/ 	.short	0x0020
        /*0034*/ 	.byte	0x00, 0xf4, 0x21, 0x00


	//----- nvinfo : EIATTR_KPARAM_INFO
	.align		4
.L_17:
        /*0038*/ 	.byte	0x04, 0x17
        /*003a*/ 	.short	(.L_19 - .L_18)
.L_18:
        /*003c*/ 	.word	0x00000000
        /*0040*/ 	.short	0x0003
        /*0042*/ 	.short	0x0018
        /*0044*/ 	.byte	0x00, 0xf4, 0x21, 0x00


	//----- nvinfo : EIATTR_KPARAM_INFO
	.align		4
.L_19:
        /*0048*/ 	.byte	0x04, 0x17
        /*004a*/ 	.short	(.L_21 - .L_20)
.L_20:
        /*004c*/ 	.word	0x00000000
        /*0050*/ 	.short	0x0002
        /*0052*/ 	.short	0x0010
        /*0054*/ 	.byte	0x00, 0xf4, 0x21, 0x00


	//----- nvinfo : EIATTR_KPARAM_INFO
	.align		4
.L_21:
        /*0058*/ 	.byte	0x04, 0x17
        /*005a*/ 	.short	(.L_23 - .L_22)
.L_22:
        /*005c*/ 	.word	0x00000000
        /*0060*/ 	.short	0x0001
        /*0062*/ 	.short	0x0008
        /*0064*/ 	.byte	0x00, 0xf4, 0x21, 0x00


	//----- nvinfo : EIATTR_KPARAM_INFO
	.align		4
.L_23:
        /*0068*/ 	.byte	0x04, 0x17
        /*006a*/ 	.short	(.L_25 - .L_24)
.L_24:
        /*006c*/ 	.word	0x00000000
        /*0070*/ 	.short	0x0000
        /*0072*/ 	.short	0x0000
        /*0074*/ 	.byte	0x00, 0xf4, 0x21, 0x00


	//----- nvinfo : EIATTR_SPARSE_MMA_MASK
	.align		4
.L_25:
        /*0078*/ 	.byte	0x03, 0x50
        /*007a*/ 	.short	0x0000


	//----- nvinfo : EIATTR_MAXREG_COUNT
	.align		4
        /*007c*/ 	.byte	0x03, 0x1b
        /*007e*/ 	.short	0x00ff


	//----- nvinfo : EIATTR_EXIT_INSTR_OFFSETS
	.align		4
        /*0080*/ 	.byte	0x04, 0x1c
        /*0082*/ 	.short	(.L_27 - .L_26)


	//   ....[0]....
.L_26:
        /*0084*/ 	.word	0x00000390


	//----- nvinfo : EIATTR_REQNTID
	.align		4
.L_27:
        /*0088*/ 	.byte	0x04, 0x10
        /*008a*/ 	.short	(.L_29 - .L_28)
.L_28:
        /*008c*/ 	.word	0x00000080
        /*0090*/ 	.word	0x00000001
        /*0094*/ 	.word	0x00000001


	//----- nvinfo : EIATTR_CBANK_PARAM_SIZE
	.align		4
.L_29:
        /*0098*/ 	.byte	0x03, 0x19
        /*009a*/ 	.short	0x0034


	//----- nvinfo : EIATTR_PARAM_CBANK
	.align		4
        /*009c*/ 	.byte	0x04, 0x0a
        /*009e*/ 	.short	(.L_31 - .L_30)
	.align		4
.L_30:
        /*00a0*/ 	.word	index@(.nv.constant0.triton_poi_fused__native_batch_norm_legit_no_training_13)
        /*00a4*/ 	.short	0x0210
        /*00a6*/ 	.short	0x0034


	//----- nvinfo : EIATTR_SW_WAR
	.align		4
.L_31:
        /*00a8*/ 	.byte	0x04, 0x36
        /*00aa*/ 	.short	(.L_33 - .L_32)
.L_32:
        /*00ac*/ 	.word	0x00000008
.L_33:


//--------------------- .nv.callgraph             --------------------------
	.section	.nv.callgraph,"",@"SHT_CUDA_CALLGRAPH"
	.align	4
	.sectionentsize	8
	.align		4
        /*0000*/ 	.word	0x00000000
	.align		4
        /*0004*/ 	.word	0xffffffff
	.align		4
        /*0008*/ 	.word	0x00000000
	.align		4
        /*000c*/ 	.word	0xfffffffe
	.align		4
        /*0010*/ 	.word	0x00000000
	.align		4
        /*0014*/ 	.word	0xfffffffd
	.align		4
        /*0018*/ 	.word	0x00000000
	.align		4
        /*001c*/ 	.word	0xfffffffc


//--------------------- .nv.constant4             --------------------------
	.section	.nv.constant4,"a",@progbits
	.align	8
	.align		8
.nv.constant4:
        /*0000*/ 	.dword	_$_str
	.align		8
        /*0008*/ 	.dword	_$_str_$_2


//--------------------- .text.triton_poi_fused__native_batch_norm_legit_no_training_13 --------------------------
	.section	.text.triton_poi_fused__native_batch_norm_legit_no_training_13,"ax",@progbits
	.align	128
        .global         triton_poi_fused__native_batch_norm_legit_no_training_13
        .type           triton_poi_fused__native_batch_norm_legit_no_training_13,@function
        .size           triton_poi_fused__native_batch_norm_legit_no_training_13,(.L_x_1 - triton_poi_fused__native_batch_norm_legit_no_training_13)
        .other          triton_poi_fused__native_batch_norm_legit_no_training_13,@"STO_CUDA_ENTRY STV_DEFAULT"
triton_poi_fused__native_batch_norm_legit_no_training_13:
.text.triton_poi_fused__native_batch_norm_legit_no_training_13:
[----:B------:R-:W-:Y:S01]  /*0000*/  LDC R1, c[0x0][0x28] ;  /* 0x00000a00ff017b82 */ /* 0x000fe20000000800 */
[----:B------:R-:W1:Y:S07]  /*0010*/  S2R R0, SR_TID.X ;  /* 0x0000000000007919 */ /* 0x000e6e0000002100 */
[----:B------:R-:W2:Y:S01]  /*0020*/  LDC.64 R2, c[0x0][0x220] ;  /* 0x00008800ff027b82 */ /* 0x000ea20000000a00 */
[----:B------:R-:W-:Y:S01]  /*0030*/  ULDC.64 UR4, c[0x0][0x208] ;  /* 0x0000820000047ab9 */ /* 0x000fe20000000a00 */
[----:B------:R-:W3:Y:S06]  /*0040*/  S2R R7, SR_CTAID.X ;  /* 0x0000000000077919 */ /* 0x000eec0000002500 */
[----:B------:R-:W4:Y:S08]  /*0050*/  LDC.64 R8, c[0x0][0x228] ;  /* 0x00008a00ff087b82 */ /* 0x000f300000000a00 */
[----:B------:R-:W5:Y:S01]  /*0060*/  LDC.64 R10, c[0x0][0x230] ;  /* 0x00008c00ff0a7b82 */ /* 0x000f620000000a00 */
[----:B-1----:R-:W-:-:S02]  /*0070*/  SHF.L.U32 R0, R0, 0x1, RZ ;  /* 0x0000000100007819 */ /* 0x002fc400000006ff */
[----:B---3--:R-:W-:Y:S02]  /*0080*/  SHF.R.S32.HI R5, RZ, 0x17, R7 ;  /* 0x00000017ff057819 */ /* 0x008fe40000011407 */
[----:B------:R-:W-:Y:S02]  /*0090*/  LOP3.LUT R0, R0, 0xfe, RZ, 0xc0, !PT ;  /* 0x000000fe00007812 */ /* 0x000fe400078ec0ff */
[----:B------:R-:W-:Y:S02]  /*00a0*/  SGXT R5, R5, 0x1 ;  /* 0x000000010505781a */ /* 0x000fe40000000200 */
[----:B------:R-:W-:Y:S02]  /*00b0*/  LEA R0, R7, R0, 0x8 ;  /* 0x0000000007007211 */ /* 0x000fe400078e40ff */
[----:B------:R-:W1:Y:S02]  /*00c0*/  LDC.64 R6, c[0x0][0x218] ;  /* 0x00008600ff067b82 */ /* 0x000e640000000a00 */
[----:B------:R-:W-:-:S04]  /*00d0*/  LEA.HI R5, R5, R0, RZ, 0x6 ;  /* 0x0000000005057211 */ /* 0x000fc800078f30ff */
[----:B------:R-:W-:-:S04]  /*00e0*/  LOP3.LUT R5, R5, 0xffffffc0, RZ, 0xc0, !PT ;  /* 0xffffffc005057812 */ /* 0x000fc800078ec0ff */
[----:B------:R-:W-:Y:S02]  /*00f0*/  IADD3 R13, R0, -R5, RZ ;  /* 0x80000005000d7210 */ /* 0x000fe40007ffe0ff */
[----:B------:R-:W3:Y:S03]  /*0100*/  LDC.64 R4, c[0x0][0x210] ;  /* 0x00008400ff047b82 */ /* 0x000ee60000000a00 */
[----:B--2---:R-:W-:-:S06]  /*0110*/  IMAD.WIDE R2, R13, 0x4, R2 ;  /* 0x000000040d027825 */ /* 0x004fcc00078e0202 */
[----:B------:R-:W2:Y:S01]  /*0120*/  LDG.E.EL.64 R2, desc[UR4][R2.64] ;  /* 0x0000000402027981 */ /* 0x000ea2000c2e1b00 */
[----:B-1----:R-:W-:-:S06]  /*0130*/  IMAD.WIDE R6, R13, 0x4, R6 ;  /* 0x000000040d067825 */ /* 0x002fcc00078e0206 */
[----:B------:R-:W2:Y:S01]  /*0140*/  LDG.E.EL.64 R6, desc[UR4][R6.64] ;  /* 0x0000000406067981 */ /* 0x000ea2000c2e1b00 */
[----:B---3--:R-:W-:-:S06]  /*0150*/  IMAD.WIDE R4, R0, 0x4, R4 ;  /* 0x0000000400047825 */ /* 0x008fcc00078e0204 */
[----:B------:R-:W3:Y:S01]  /*0160*/  LDG.E.64 R4, desc[UR4][R4.64] ;  /* 0x0000000404047981 */ /* 0x000ee2000c1e1b00 */
[----:B----4-:R-:W-:-:S04]  /*0170*/  IMAD.WIDE R8, R13, 0x4, R8 ;  /* 0x000000040d087825 */ /* 0x010fc800078e0208 */
[----:B-----5:R-:W-:Y:S02]  /*0180*/  IMAD.WIDE R10, R13, 0x4, R10 ;  /* 0x000000040d0a7825 */ /* 0x020fe400078e020a */
[----:B------:R-:W4:Y:S04]  /*0190*/  LDG.E.EL.64 R8, desc[UR4][R8.64] ;  /* 0x0000000408087981 */ /* 0x000f28000c2e1b00 */
[----:B------:R-:W4:Y:S01]  /*01a0*/  LDG.E.EL.64 R10, desc[UR4][R10.64] ;  /* 0x000000040a0a7981 */ /* 0x000f22000c2e1b00 */
[----:B------:R-:W-:Y:S01]  /*01b0*/  HFMA2.MMA R15, -RZ, RZ, 1.625, 0 ;  /* 0x3e800000ff0f7435 */ /* 0x000fe200000001ff */
[----:B--2---:R-:W-:Y:S01]  /*01c0*/  FADD R2, R2, 9.9999997473787516356e-06 ;  /* 0x3727c5ac02027421 */ /* 0x004fe20000000000 */
[----:B------:R-:W-:-:S03]  /*01d0*/  FADD R12, R3, 9.9999997473787516356e-06 ;  /* 0x3727c5ac030c7421 */ /* 0x000fc60000000000 */
[----:B------:R1:W2:Y:S08]  /*01e0*/  MUFU.SQRT R13, R2 ;  /* 0x00000002000d7308 */ /* 0x0002b00000002000 */
[----:B------:R-:W5:Y:S01]  /*01f0*/  MUFU.SQRT R14, R12 ;  /* 0x0000000c000e7308 */ /* 0x000f620000002000 */
[----:B-1----:R-:W1:Y:S01]  /*0200*/  LDC.64 R2, c[0x0][0x238] ;  /* 0x00008e00ff027b82 */ /* 0x002e620000000a00 */
[----:B--2---:R-:W-:-:S02]  /*0210*/  FSETP.GT.AND P0, PT, R13, 8.50705917302346158658e+37, PT ;  /* 0x7e8000000d00780b */ /* 0x004fc40003f04000 */
[----:B------:R-:W-:Y:S02]  /*0220*/  FSETP.GEU.AND P2, PT, R13, 1.175494350822287508e-38, PT ;  /* 0x008000000d00780b */ /* 0x000fe40003f4e000 */
[C---:B-----5:R-:W-:Y:S02]  /*0230*/  FSETP.GT.AND P1, PT, R14.reuse, 8.50705917302346158658e+37, PT ;  /* 0x7e8000000e00780b */ /* 0x060fe40003f24000 */
[----:B------:R-:W-:-:S07]  /*0240*/  FSETP.GEU.AND P3, PT, R14, 1.175494350822287508e-38, PT ;  /* 0x008000000e00780b */ /* 0x000fce0003f6e000 */
[----:B------:R-:W-:-:S04]  /*0250*/  @P0 FMUL R13, R13, 0.25 ;  /* 0x3e8000000d0d0820 */ /* 0x000fc80000400000 */
[----:B------:R-:W-:Y:S01]  /*0260*/  @!P2 FMUL R13, R13, 16777216 ;  /* 0x4b8000000d0da820 */ /* 0x000fe20000400000 */
[----:B------:R-:W-:-:S04]  /*0270*/  @P1 FMUL R14, R14, 0.25 ;  /* 0x3e8000000e0e1820 */ /* 0x000fc80000400000 */
[----:B------:R-:W-:Y:S01]  /*0280*/  @!P3 FMUL R14, R14, 16777216 ;  /* 0x4b8000000e0eb820 */ /* 0x000fe20000400000 */
[----:B------:R-:W2:Y:S01]  /*0290*/  MUFU.RCP R13, R13 ;  /* 0x0000000d000d7308 */ /* 0x000ea20000001000 */
[----:B------:R-:W-:-:S07]  /*02a0*/  FSEL R12, R15, 1, P0 ;  /* 0x3f8000000f0c7808 */ /* 0x000fce0000000000 */
[----:B------:R-:W5:Y:S01]  /*02b0*/  MUFU.RCP R14, R14 ;  /* 0x0000000e000e7308 */ /* 0x000f620000001000 */
[----:B------:R-:W-:Y:S01]  /*02c0*/  FSEL R15, R15, 1, P1 ;  /* 0x3f8000000f0f7808 */ /* 0x000fe20000800000 */
[----:B------:R-:W-:Y:S01]  /*02d0*/  @!P2 FMUL R12, R12, 16777216 ;  /* 0x4b8000000c0ca820 */ /* 0x000fe20000400000 */
[----:B---3--:R-:W-:-:S03]  /*02e0*/  FADD R4, R4, -R6 ;  /* 0x8000000604047221 */ /* 0x008fc60000000000 */
[----:B------:R-:W-:Y:S01]  /*02f0*/  @!P3 FMUL R15, R15, 16777216 ;  /* 0x4b8000000f0fb820 */ /* 0x000fe20000400000 */
[----:B------:R-:W-:Y:S01]  /*0300*/  FADD R5, R5, -R7 ;  /* 0x8000000705057221 */ /* 0x000fe20000000000 */
[----:B--2---:R-:W-:Y:S02]  /*0310*/  FMUL R13, R13, R12 ;  /* 0x0000000c0d0d7220 */ /* 0x004fe40000400000 */
[----:B-----5:R-:W-:Y:S02]  /*0320*/  FMUL R6, R14, R15 ;  /* 0x0000000f0e067220 */ /* 0x020fe40000400000 */
[----:B------:R-:W-:Y:S02]  /*0330*/  FMUL R13, R4, R13 ;  /* 0x0000000d040d7220 */ /* 0x000fe40000400000 */
[----:B------:R-:W-:Y:S01]  /*0340*/  FMUL R6, R5, R6 ;  /* 0x0000000605067220 */ /* 0x000fe20000400000 */
[----:B-1----:R-:W-:-:S04]  /*0350*/  IMAD.WIDE R2, R0, 0x4, R2 ;  /* 0x0000000400027825 */ /* 0x002fc800078e0202 */
[----:B----4-:R-:W-:Y:S01]  /*0360*/  FFMA R8, R8, R13, R10 ;  /* 0x0000000d08087223 */ /* 0x010fe2000000000a */
[----:B------:R-:W-:-:S05]  /*0370*/  FFMA R9, R9, R6, R11 ;  /* 0x0000000609097223 */ /* 0x000fca000000000b */
[----:B------:R-:W-:Y:S01]  /*0380*/  STG.E.64 desc[UR4][R2.64], R8 ;  /* 0x0000000802007986 */ /* 0x000fe2000c101b04 */
[----:B------:R-:W-:Y:S05]  /*0390*/  EXIT ;  /* 0x000000000000794d */ /* 0x000fea0003800000 */
.L_x_0:
[----:B------:R-:W-:-:S00]  /*03a0*/  BRA `(.L_x_0) ;  /* 0xfffffffc00fc7947 */ /* 0x000fc0000383ffff */
[----:B------:R-:W-:-:S00]  /*03b0*/  NOP ;  /* 0x0000000000007918 */ /* 0x000fc00000000000 */
        /* <DEDUP_REMOVED lines=12> */
.L_x_1:


//--------------------- .nv.global.init           --------------------------
	.section	.nv.global.init,"aw",@progbits
.nv.global.init:
	.type		_$_str,@object
	.size		_$_str,(_$_str_$_2 - _$_str)
_$_str:
        /*0000*/ 	.byte	0x5f, 0x5f, 0x43, 0x55, 0x44, 0x41, 0x5f, 0x46, 0x54, 0x5a, 0x00
	.type		_$_str_$_2,@object
	.size		_$_str_$_2,(.L_1 - _$_str_$_2)
_$_str_$_2:
        /*000b*/ 	.byte	0x5f, 0x5f, 0x43, 0x55, 0x44, 0x41, 0x5f, 0x50, 0x52, 0x45, 0x43, 0x5f, 0x53, 0x51, 0x52, 0x54
        /*001b*/ 	.byte	0x00
.L_1:


//--------------------- .nv.constant0.triton_poi_fused__native_batch_norm_legit_no_training_13 --------------------------
	.section	.nv.constant0.triton_poi_fused__native_batch_norm_legit_no_training_13,"a",@progbits
	.sectionflags	@""
	.align	4
.nv.constant0.triton_poi_fused__native_batch_norm_legit_no_training_13:
	.zero		580
